//
// Generated by NVIDIA NVVM Compiler
//
// Compiler Build ID: CL-36424714
// Cuda compilation tools, release 13.0, V13.0.88
// Based on NVVM 20.0.0
//

.version 9.0
.target sm_100
.address_size 64

	// .globl	_Z13convolution1DPiS_S_ii

.visible .entry _Z13convolution1DPiS_S_ii(
	.param .u64 .ptr .align 1 _Z13convolution1DPiS_S_ii_param_0,
	.param .u64 .ptr .align 1 _Z13convolution1DPiS_S_ii_param_1,
	.param .u64 .ptr .align 1 _Z13convolution1DPiS_S_ii_param_2,
	.param .u32 _Z13convolution1DPiS_S_ii_param_3,
	.param .u32 _Z13convolution1DPiS_S_ii_param_4
)
{
	.reg .pred 	%p<55>;
	.reg .b32 	%r<156>;
	.reg .b64 	%rd<47>;

	ld.param.u64 	%rd7, [_Z13convolution1DPiS_S_ii_param_0];
	ld.param.u64 	%rd8, [_Z13convolution1DPiS_S_ii_param_1];
	ld.param.u64 	%rd6, [_Z13convolution1DPiS_S_ii_param_2];
	ld.param.u32 	%r75, [_Z13convolution1DPiS_S_ii_param_3];
	ld.param.u32 	%r76, [_Z13convolution1DPiS_S_ii_param_4];
	cvta.to.global.u64 	%rd1, %rd8;
	cvta.to.global.u64 	%rd2, %rd7;
	mov.u32 	%r77, %ctaid.x;
	mov.u32 	%r78, %ntid.x;
	mov.u32 	%r79, %tid.x;
	mad.lo.s32 	%r1, %r77, %r78, %r79;
	shr.u32 	%r80, %r76, 31;
	add.s32 	%r81, %r76, %r80;
	shr.s32 	%r2, %r81, 1;
	setp.ge.s32 	%p1, %r1, %r75;
	@%p1 bra 	$L__BB0_44;
	setp.lt.s32 	%p2, %r76, -1;
	mov.b32 	%r155, 0;
	@%p2 bra 	$L__BB0_43;
	neg.s32 	%r148, %r2;
	abs.s32 	%r85, %r2;
	add.s32 	%r4, %r2, %r85;
	add.s32 	%r5, %r4, 1;
	and.b32  	%r6, %r5, 7;
	setp.lt.u32 	%p3, %r4, 7;
	mov.b32 	%r155, 0;
	@%p3 bra 	$L__BB0_22;
	sub.s32 	%r130, 3, %r2;
	and.b32  	%r88, %r5, -8;
	neg.s32 	%r129, %r88;
	sub.s32 	%r127, %r1, %r2;
	mov.b32 	%r155, 0;
	mov.b32 	%r128, 3;
$L__BB0_4:
	.pragma "nounroll";
	setp.lt.s32 	%p4, %r127, 0;
	setp.ge.s32 	%p5, %r127, %r75;
	add.s32 	%r89, %r128, -3;
	mul.wide.s32 	%rd9, %r89, 4;
	add.s64 	%rd3, %rd1, %rd9;
	or.pred  	%p6, %p4, %p5;
	@%p6 bra 	$L__BB0_6;
	mul.wide.u32 	%rd10, %r127, 4;
	add.s64 	%rd11, %rd2, %rd10;
	ld.global.u32 	%r90, [%rd11];
	ld.global.u32 	%r91, [%rd3];
	mad.lo.s32 	%r155, %r91, %r90, %r155;
$L__BB0_6:
	add.s32 	%r17, %r127, 1;
	setp.lt.s32 	%p7, %r17, 0;
	setp.ge.s32 	%p8, %r17, %r75;
	or.pred  	%p9, %p7, %p8;
	@%p9 bra 	$L__BB0_8;
	mul.wide.u32 	%rd12, %r17, 4;
	add.s64 	%rd13, %rd2, %rd12;
	ld.global.u32 	%r92, [%rd13];
	ld.global.u32 	%r93, [%rd3+4];
	mad.lo.s32 	%r155, %r93, %r92, %r155;
$L__BB0_8:
	add.s32 	%r20, %r127, 2;
	setp.lt.s32 	%p10, %r20, 0;
	setp.ge.s32 	%p11, %r20, %r75;
	or.pred  	%p12, %p10, %p11;
	@%p12 bra 	$L__BB0_10;
	mul.wide.u32 	%rd14, %r20, 4;
	add.s64 	%rd15, %rd2, %rd14;
	ld.global.u32 	%r94, [%rd15];
	ld.global.u32 	%r95, [%rd3+8];
	mad.lo.s32 	%r155, %r95, %r94, %r155;
$L__BB0_10:
	add.s32 	%r23, %r127, 3;
	setp.lt.s32 	%p13, %r23, 0;
	setp.ge.s32 	%p14, %r23, %r75;
	or.pred  	%p15, %p13, %p14;
	@%p15 bra 	$L__BB0_12;
	mul.wide.u32 	%rd16, %r23, 4;
	add.s64 	%rd17, %rd2, %rd16;
	ld.global.u32 	%r96, [%rd17];
	ld.global.u32 	%r97, [%rd3+12];
	mad.lo.s32 	%r155, %r97, %r96, %r155;
$L__BB0_12:
	add.s32 	%r26, %r127, 4;
	setp.lt.s32 	%p16, %r26, 0;
	setp.ge.s32 	%p17, %r26, %r75;
	or.pred  	%p18, %p16, %p17;
	@%p18 bra 	$L__BB0_14;
	mul.wide.u32 	%rd18, %r26, 4;
	add.s64 	%rd19, %rd2, %rd18;
	ld.global.u32 	%r98, [%rd19];
	ld.global.u32 	%r99, [%rd3+16];
	mad.lo.s32 	%r155, %r99, %r98, %r155;
$L__BB0_14:
	add.s32 	%r29, %r127, 5;
	setp.lt.s32 	%p19, %r29, 0;
	setp.ge.s32 	%p20, %r29, %r75;
	or.pred  	%p21, %p19, %p20;
	@%p21 bra 	$L__BB0_16;
	mul.wide.u32 	%rd20, %r29, 4;
	add.s64 	%rd21, %rd2, %rd20;
	ld.global.u32 	%r100, [%rd21];
	ld.global.u32 	%r101, [%rd3+20];
	mad.lo.s32 	%r155, %r101, %r100, %r155;
$L__BB0_16:
	add.s32 	%r32, %r127, 6;
	setp.lt.s32 	%p22, %r32, 0;
	setp.ge.s32 	%p23, %r32, %r75;
	or.pred  	%p24, %p22, %p23;
	@%p24 bra 	$L__BB0_18;
	mul.wide.u32 	%rd22, %r32, 4;
	add.s64 	%rd23, %rd2, %rd22;
	ld.global.u32 	%r102, [%rd23];
	ld.global.u32 	%r103, [%rd3+24];
	mad.lo.s32 	%r155, %r103, %r102, %r155;
$L__BB0_18:
	add.s32 	%r35, %r127, 7;
	setp.lt.s32 	%p25, %r35, 0;
	setp.ge.s32 	%p26, %r35, %r75;
	or.pred  	%p27, %p25, %p26;
	@%p27 bra 	$L__BB0_20;
	mul.wide.u32 	%rd24, %r35, 4;
	add.s64 	%rd25, %rd2, %rd24;
	ld.global.u32 	%r104, [%rd25];
	ld.global.u32 	%r105, [%rd3+28];
	mad.lo.s32 	%r155, %r105, %r104, %r155;
$L__BB0_20:
	add.s32 	%r130, %r130, 8;
	add.s32 	%r129, %r129, 8;
	add.s32 	%r128, %r128, 8;
	add.s32 	%r127, %r127, 8;
	setp.ne.s32 	%p28, %r129, 0;
	@%p28 bra 	$L__BB0_4;
	add.s32 	%r148, %r130, -3;
$L__BB0_22:
	setp.eq.s32 	%p29, %r6, 0;
	@%p29 bra 	$L__BB0_43;
	setp.lt.u32 	%p30, %r6, 4;
	@%p30 bra 	$L__BB0_33;
	add.s32 	%r46, %r148, %r1;
	setp.lt.s32 	%p31, %r46, 0;
	setp.ge.s32 	%p32, %r46, %r75;
	add.s32 	%r107, %r148, %r2;
	mul.wide.s32 	%rd26, %r107, 4;
	add.s64 	%rd4, %rd1, %rd26;
	or.pred  	%p33, %p31, %p32;
	@%p33 bra 	$L__BB0_26;
	mul.wide.u32 	%rd27, %r46, 4;
	add.s64 	%rd28, %rd2, %rd27;
	ld.global.u32 	%r108, [%rd28];
	ld.global.u32 	%r109, [%rd4];
	mad.lo.s32 	%r155, %r109, %r108, %r155;
$L__BB0_26:
	add.s32 	%r49, %r46, 1;
	setp.lt.s32 	%p34, %r49, 0;
	setp.ge.s32 	%p35, %r49, %r75;
	or.pred  	%p36, %p34, %p35;
	@%p36 bra 	$L__BB0_28;
	mul.wide.u32 	%rd29, %r49, 4;
	add.s64 	%rd30, %rd2, %rd29;
	ld.global.u32 	%r110, [%rd30];
	ld.global.u32 	%r111, [%rd4+4];
	mad.lo.s32 	%r155, %r111, %r110, %r155;
$L__BB0_28:
	add.s32 	%r52, %r46, 2;
	setp.lt.s32 	%p37, %r52, 0;
	setp.ge.s32 	%p38, %r52, %r75;
	or.pred  	%p39, %p37, %p38;
	@%p39 bra 	$L__BB0_30;
	mul.wide.u32 	%rd31, %r52, 4;
	add.s64 	%rd32, %rd2, %rd31;
	ld.global.u32 	%r112, [%rd32];
	ld.global.u32 	%r113, [%rd4+8];
	mad.lo.s32 	%r155, %r113, %r112, %r155;
$L__BB0_30:
	add.s32 	%r55, %r46, 3;
	setp.lt.s32 	%p40, %r55, 0;
	setp.ge.s32 	%p41, %r55, %r75;
	or.pred  	%p42, %p40, %p41;
	@%p42 bra 	$L__BB0_32;
	mul.wide.u32 	%rd33, %r55, 4;
	add.s64 	%rd34, %rd2, %rd33;
	ld.global.u32 	%r114, [%rd34];
	ld.global.u32 	%r115, [%rd4+12];
	mad.lo.s32 	%r155, %r115, %r114, %r155;
$L__BB0_32:
	add.s32 	%r148, %r148, 4;
$L__BB0_33:
	and.b32  	%r117, %r5, 3;
	setp.eq.s32 	%p43, %r117, 0;
	@%p43 bra 	$L__BB0_43;
	setp.eq.s32 	%p44, %r117, 1;
	@%p44 bra 	$L__BB0_40;
	add.s32 	%r62, %r148, %r1;
	setp.lt.s32 	%p45, %r62, 0;
	setp.ge.s32 	%p46, %r62, %r75;
	add.s32 	%r118, %r148, %r2;
	mul.wide.s32 	%rd35, %r118, 4;
	add.s64 	%rd5, %rd1, %rd35;
	or.pred  	%p47, %p45, %p46;
	@%p47 bra 	$L__BB0_37;
	mul.wide.u32 	%rd36, %r62, 4;
	add.s64 	%rd37, %rd2, %rd36;
	ld.global.u32 	%r119, [%rd37];
	ld.global.u32 	%r120, [%rd5];
	mad.lo.s32 	%r155, %r120, %r119, %r155;
$L__BB0_37:
	add.s32 	%r65, %r62, 1;
	setp.lt.s32 	%p48, %r65, 0;
	setp.ge.s32 	%p49, %r65, %r75;
	or.pred  	%p50, %p48, %p49;
	@%p50 bra 	$L__BB0_39;
	mul.wide.u32 	%rd38, %r65, 4;
	add.s64 	%rd39, %rd2, %rd38;
	ld.global.u32 	%r121, [%rd39];
	ld.global.u32 	%r122, [%rd5+4];
	mad.lo.s32 	%r155, %r122, %r121, %r155;
$L__BB0_39:
	add.s32 	%r148, %r148, 2;
$L__BB0_40:
	and.b32  	%r123, %r4, 1;
	setp.eq.b32 	%p51, %r123, 1;
	@%p51 bra 	$L__BB0_43;
	add.s32 	%r72, %r148, %r1;
	setp.lt.s32 	%p52, %r72, 0;
	setp.ge.s32 	%p53, %r72, %r75;
	or.pred  	%p54, %p52, %p53;
	@%p54 bra 	$L__BB0_43;
	mul.wide.u32 	%rd40, %r72, 4;
	add.s64 	%rd41, %rd2, %rd40;
	ld.global.u32 	%r124, [%rd41];
	add.s32 	%r125, %r148, %r2;
	mul.wide.s32 	%rd42, %r125, 4;
	add.s64 	%rd43, %rd1, %rd42;
	ld.global.u32 	%r126, [%rd43];
	mad.lo.s32 	%r155, %r126, %r124, %r155;
$L__BB0_43:
	cvta.to.global.u64 	%rd44, %rd6;
	mul.wide.s32 	%rd45, %r1, 4;
	add.s64 	%rd46, %rd44, %rd45;
	st.global.u32 	[%rd46], %r155;
$L__BB0_44:
	ret;

}


// ===== COMPILED SASS (sm_100) =====

	.target	sm_100

	.elftype	@"ET_EXEC"


//--------------------- .note.nv.tkinfo           --------------------------
	.section	.note.nv.tkinfo,"",@"SHT_NOTE"
	.sectionflags	@"SHF_NOTE_NV_TKINFO"
	.tkinfo
        /*0018*/ 	.word	0x00000002
        /*0030*/ 	.string	""
        /*0030*/ 	.string	"ptxas"
        /*0030*/ 	.string	"Cuda compilation tools, release 13.0, V13.0.88"
        /*0030*/ 	.string	"Build cuda_13.0.r13.0/compiler.36424714_0"
        /*0030*/ 	.string	"-arch sm_100 -m 64 "



//--------------------- .note.nv.cuinfo           --------------------------
	.section	.note.nv.cuinfo,"",@"SHT_NOTE"
	.sectionflags	@"SHF_NOTE_NV_CUINFO"
        /*0018*/ 	.short	0x0002
        /*001a*/ 	.short	0x0064
        /*001c*/ 	.short	0x0082
	.zero		2


//--------------------- .nv.info                  --------------------------
	.section	.nv.info,"",@"SHT_CUDA_INFO"
	.align	4


	//----- nvinfo : EIATTR_REGCOUNT
	.align		4
        /*0000*/ 	.byte	0x04, 0x2f
        /*0002*/ 	.short	(.L_1 - .L_0)
	.align		4
.L_0:
        /*0004*/ 	.word	index@(_Z13convolution1DPiS_S_ii)
        /*0008*/ 	.word	0x00000020


	//----- nvinfo : EIATTR_FRAME_SIZE
	.align		4
.L_1:
        /*000c*/ 	.byte	0x04, 0x11
        /*000e*/ 	.short	(.L_3 - .L_2)
	.align		4
.L_2:
        /*0010*/ 	.word	index@(_Z13convolution1DPiS_S_ii)
        /*0014*/ 	.word	0x00000000


	//----- nvinfo : EIATTR_MIN_STACK_SIZE
	.align		4
.L_3:
        /*0018*/ 	.byte	0x04, 0x12
        /*001a*/ 	.short	(.L_5 - .L_4)
	.align		4
.L_4:
        /*001c*/ 	.word	index@(_Z13convolution1DPiS_S_ii)
        /*0020*/ 	.word	0x00000000
.L_5:


//--------------------- .nv.compat                --------------------------
	.section	.nv.compat,"",@"SHT_CUDA_COMPAT_INFO"
	.align	4
        /*0000*/ 	.byte	0x02, 0x09, 0x00, 0x00, 0x02, 0x02, 0x01, 0x00, 0x02, 0x05, 0x05, 0x00, 0x03, 0x07, 0x01, 0x01
        /*0010*/ 	.byte	0x02, 0x03, 0x00, 0x00, 0x02, 0x06, 0x01, 0x00, 0x04, 0x0b, 0x08, 0x00, 0x09, 0x00, 0x00, 0x00
        /*0020*/ 	.byte	0x00, 0x00, 0x00, 0x00


//--------------------- .nv.info._Z13convolution1DPiS_S_ii --------------------------
	.section	.nv.info._Z13convolution1DPiS_S_ii,"",@"SHT_CUDA_INFO"
	.sectionflags	@""
	.align	4


	//----- nvinfo : EIATTR_CUDA_API_VERSION
	.align		4
        /*0000*/ 	.byte	0x04, 0x37
        /*0002*/ 	.short	(.L_7 - .L_6)
.L_6:
        /*0004*/ 	.word	0x00000082


	//----- nvinfo : EIATTR_KPARAM_INFO
	.align		4
.L_7:
        /*0008*/ 	.byte	0x04, 0x17
        /*000a*/ 	.short	(.L_9 - .L_8)
.L_8:
        /*000c*/ 	.word	0x00000000
        /*0010*/ 	.short	0x0004
        /*0012*/ 	.short	0x001c
        /*0014*/ 	.byte	0x00, 0xf0, 0x11, 0x00


	//----- nvinfo : EIATTR_KPARAM_INFO
	.align		4
.L_9:
        /*0018*/ 	.byte	0x04, 0x17
        /*001a*/ 	.short	(.L_11 - .L_10)
.L_10:
        /*001c*/ 	.word	0x00000000
        /*0020*/ 	.short	0x0003
        /*0022*/ 	.short	0x0018
        /*0024*/ 	.byte	0x00, 0xf0, 0x11, 0x00


	//----- nvinfo : EIATTR_KPARAM_INFO
	.align		4
.L_11:
        /*0028*/ 	.byte	0x04, 0x17
        /*002a*/ 	.short	(.L_13 - .L_12)
.L_12:
        /*002c*/ 	.word	0x00000000
        /*0030*/ 	.short	0x0002
        /*0032*/ 	.short	0x0010
        /*0034*/ 	.byte	0x00, 0xf5, 0x21, 0x00


	//----- nvinfo : EIATTR_KPARAM_INFO
	.align		4
.L_13:
        /*0038*/ 	.byte	0x04, 0x17
        /*003a*/ 	.short	(.L_15 - .L_14)
.L_14:
        /*003c*/ 	.word	0x00000000
        /*0040*/ 	.short	0x0001
        /*0042*/ 	.short	0x0008
        /*0044*/ 	.byte	0x00, 0xf5, 0x21, 0x00


	//----- nvinfo : EIATTR_KPARAM_INFO
	.align		4
.L_15:
        /*0048*/ 	.byte	0x04, 0x17
        /*004a*/ 	.short	(.L_17 - .L_16)
.L_16:
        /*004c*/ 	.word	0x00000000
        /*0050*/ 	.short	0x0000
        /*0052*/ 	.short	0x0000
        /*0054*/ 	.byte	0x00, 0xf5, 0x21, 0x00


	//----- nvinfo : EIATTR_SPARSE_MMA_MASK
	.align		4
.L_17:
        /*0058*/ 	.byte	0x03, 0x50
        /*005a*/ 	.short	0x0000


	//----- nvinfo : EIATTR_MAXREG_COUNT
	.align		4
        /*005c*/ 	.byte	0x03, 0x1b
        /*005e*/ 	.short	0x00ff


	//----- nvinfo : EIATTR_MERCURY_ISA_VERSION
	.align		4
        /*0060*/ 	.byte	0x03, 0x5f
        /*0062*/ 	.short	0x0101


	//----- nvinfo : EIATTR_VRC_CTA_INIT_COUNT
	.align		4
        /*0064*/ 	.byte	0x02, 0x4a
	.zero		1
	.zero		1


	//----- nvinfo : EIATTR_EXIT_INSTR_OFFSETS
	.align		4
        /*0068*/ 	.byte	0x04, 0x1c
        /*006a*/ 	.short	(.L_19 - .L_18)


	//   ....[0]....
.L_18:
        /*006c*/ 	.word	0x00000070


	//   ....[1]....
        /*0070*/ 	.word	0x00000bb0


	//----- nvinfo : EIATTR_CRS_STACK_SIZE
	.align		4
.L_19:
        /*0074*/ 	.byte	0x04, 0x1e
        /*0076*/ 	.short	(.L_21 - .L_20)
.L_20:
        /*0078*/ 	.word	0x00000000


	//----- nvinfo : EIATTR_CBANK_PARAM_SIZE
	.align		4
.L_21:
        /*007c*/ 	.byte	0x03, 0x19
        /*007e*/ 	.short	0x0020


	//----- nvinfo : EIATTR_PARAM_CBANK
	.align		4
        /*0080*/ 	.byte	0x04, 0x0a
        /*0082*/ 	.short	(.L_23 - .L_22)
	.align		4
.L_22:
        /*0084*/ 	.word	index@(.nv.constant0._Z13convolution1DPiS_S_ii)
        /*0088*/ 	.short	0x0380
        /*008a*/ 	.short	0x0020


	//----- nvinfo : EIATTR_SW_WAR
	.align		4
.L_23:
        /*008c*/ 	.byte	0x04, 0x36
        /*008e*/ 	.short	(.L_25 - .L_24)
.L_24:
        /*0090*/ 	.word	0x00000008
.L_25:


//--------------------- .nv.callgraph             --------------------------
	.section	.nv.callgraph,"",@"SHT_CUDA_CALLGRAPH"
	.align	4
	.sectionentsize	8
	.align		4
        /*0000*/ 	.word	0x00000000
	.align		4
        /*0004*/ 	.word	0xffffffff
	.align		4
        /*0008*/ 	.word	0x00000000
	.align		4
        /*000c*/ 	.word	0xfffffffe
	.align		4
        /*0010*/ 	.word	0x00000000
	.align		4
        /*0014*/ 	.word	0xfffffffd
	.align		4
        /*0018*/ 	.word	0x00000000
	.align		4
        /*001c*/ 	.word	0xfffffffc


//--------------------- .text._Z13convolution1DPiS_S_ii --------------------------
	.section	.text._Z13convolution1DPiS_S_ii,"ax",@progbits
	.align	128
        .global         _Z13convolution1DPiS_S_ii
        .type           _Z13convolution1DPiS_S_ii,@function
        .size           _Z13convolution1DPiS_S_ii,(.L_x_7 - _Z13convolution1DPiS_S_ii)
        .other          _Z13convolution1DPiS_S_ii,@"STO_CUDA_ENTRY STV_DEFAULT"
_Z13convolution1DPiS_S_ii:
.text._Z13convolution1DPiS_S_ii:
[----:B------:R-:W-:Y:S01]  /*0000*/  LDC R1, c[0x0][0x37c] ;  /* 0x0000df00ff017b82 */ /* 0x000fe20000000800 */
[----:B------:R-:W0:Y:S07]  /*0010*/  S2R R3, SR_TID.X ;  /* 0x0000000000037919 */ /* 0x000e2e0000002100 */
[----:B------:R-:W0:Y:S01]  /*0020*/  S2UR UR5, SR_CTAID.X ;  /* 0x00000000000579c3 */ /* 0x000e220000002500 */
[----:B------:R-:W1:Y:S07]  /*0030*/  LDCU UR4, c[0x0][0x398] ;  /* 0x00007300ff0477ac */ /* 0x000e6e0008000800 */
[----:B------:R-:W0:Y:S02]  /*0040*/  LDC R0, c[0x0][0x360] ;  /* 0x0000d800ff007b82 */ /* 0x000e240000000800 */
[----:B0-----:R-:W-:-:S05]  /*0050*/  IMAD R0, R0, UR5, R3 ;  /* 0x0000000500007c24 */ /* 0x001fca000f8e0203 */
[----:B-1----:R-:W-:-:S13]  /*0060*/  ISETP.GE.AND P0, PT, R0, UR4, PT ;  /* 0x0000000400007c0c */ /* 0x002fda000bf06270 */
[----:B------:R-:W-:Y:S05]  /*0070*/  @P0 EXIT ;  /* 0x000000000000094d */ /* 0x000fea0003800000 */
[----:B------:R-:W0:Y:S01]  /*0080*/  LDC R3, c[0x0][0x39c] ;  /* 0x0000e700ff037b82 */ /* 0x000e220000000800 */
[----:B------:R-:W1:Y:S01]  /*0090*/  LDCU.64 UR6, c[0x0][0x358] ;  /* 0x00006b00ff0677ac */ /* 0x000e620008000a00 */
[----:B------:R-:W-:Y:S01]  /*00a0*/  IMAD.MOV.U32 R2, RZ, RZ, RZ ;  /* 0x000000ffff027224 */ /* 0x000fe200078e00ff */
[C---:B0-----:R-:W-:Y:S02]  /*00b0*/  ISETP.GE.AND P0, PT, R3.reuse, -0x1, PT ;  /* 0xffffffff0300780c */ /* 0x041fe40003f06270 */
[----:B------:R-:W-:-:S11]  /*00c0*/  LEA.HI R3, R3, R3, RZ, 0x1 ;  /* 0x0000000303037211 */ /* 0x000fd600078f08ff */
[----:B-1----:R-:W-:Y:S05]  /*00d0*/  @!P0 BRA `(.L_x_0) ;  /* 0x0000000800a88947 */ /* 0x002fea0003800000 */
[----:B------:R-:W-:Y:S01]  /*00e0*/  SHF.R.S32.HI R3, RZ, 0x1, R3 ;  /* 0x00000001ff037819 */ /* 0x000fe20000011403 */
[----:B------:R-:W-:-:S03]  /*00f0*/  IMAD.MOV.U32 R2, RZ, RZ, RZ ;  /* 0x000000ffff027224 */ /* 0x000fc600078e00ff */
[----:B------:R-:W-:Y:S01]  /*0100*/  IABS R4, R3 ;  /* 0x0000000300047213 */ /* 0x000fe20000000000 */
[----:B------:R-:W-:-:S04]  /*0110*/  IMAD.MOV R12, RZ, RZ, -R3 ;  /* 0x000000ffff0c7224 */ /* 0x000fc800078e0a03 */
[----:B------:R-:W-:-:S05]  /*0120*/  IMAD.IADD R4, R3, 0x1, R4 ;  /* 0x0000000103047824 */ /* 0x000fca00078e0204 */
[C---:B------:R-:W-:Y:S02]  /*0130*/  ISETP.GE.U32.AND P0, PT, R4.reuse, 0x7, PT ;  /* 0x000000070400780c */ /* 0x040fe40003f06070 */
[----:B------:R-:W-:-:S04]  /*0140*/  IADD3 R5, PT, PT, R4, 0x1, RZ ;  /* 0x0000000104057810 */ /* 0x000fc80007ffe0ff */
[----:B------:R-:W-:-:S07]  /*0150*/  LOP3.LUT R6, R5, 0x7, RZ, 0xc0, !PT ;  /* 0x0000000705067812 */ /* 0x000fce00078ec0ff */
[----:B------:R-:W-:Y:S05]  /*0160*/  @!P0 BRA `(.L_x_1) ;  /* 0x0000000400408947 */ /* 0x000fea0003800000 */
[----:B------:R-:W0:Y:S01]  /*0170*/  LDC.64 R12, c[0x0][0x388] ;  /* 0x0000e200ff0c7b82 */ /* 0x000e220000000a00 */
[----:B------:R-:W-:Y:S01]  /*0180*/  LOP3.LUT R10, R5, 0xfffffff8, RZ, 0xc0, !PT ;  /* 0xfffffff8050a7812 */ /* 0x000fe200078ec0ff */
[----:B------:R-:W-:Y:S01]  /*0190*/  IMAD.MOV.U32 R2, RZ, RZ, RZ ;  /* 0x000000ffff027224 */ /* 0x000fe200078e00ff */
[----:B------:R-:W-:Y:S01]  /*01a0*/  IADD3 R9, PT, PT, -R3, 0x3, RZ ;  /* 0x0000000303097810 */ /* 0x000fe20007ffe1ff */
[----:B------:R-:W-:Y:S01]  /*01b0*/  IMAD.MOV.U32 R8, RZ, RZ, 0x3 ;  /* 0x00000003ff087424 */ /* 0x000fe200078e00ff */
[----:B------:R-:W-:Y:S01]  /*01c0*/  IADD3 R7, PT, PT, R0, -R3, RZ ;  /* 0x8000000300077210 */ /* 0x000fe20007ffe0ff */
[----:B------:R-:W1:Y:S01]  /*01d0*/  LDCU UR4, c[0x0][0x398] ;  /* 0x00007300ff0477ac */ /* 0x000e620008000800 */
[----:B------:R-:W-:-:S07]  /*01e0*/  IADD3 R10, PT, PT, -R10, RZ, RZ ;  /* 0x000000ff0a0a7210 */ /* 0x000fce0007ffe1ff */
.L_x_2:
[C---:B------:R-:W-:Y:S01]  /*01f0*/  VIADD R21, R7.reuse, 0x1 ;  /* 0x0000000107157836 */ /* 0x040fe20000000000 */
[----:B-1----:R-:W-:Y:S01]  /*0200*/  ISETP.GE.AND P3, PT, R7, UR4, PT ;  /* 0x0000000407007c0c */ /* 0x002fe2000bf66270 */
[----:B------:R-:W-:-:S03]  /*0210*/  VIADD R15, R8, 0xfffffffd ;  /* 0xfffffffd080f7836 */ /* 0x000fc60000000000 */
[----:B------:R-:W-:Y:S01]  /*0220*/  ISETP.LT.OR P3, PT, R7, RZ, P3 ;  /* 0x000000ff0700720c */ /* 0x000fe20001f61670 */
[----:B0-----:R-:W-:Y:S01]  /*0230*/  IMAD.WIDE R14, R15, 0x4, R12 ;  /* 0x000000040f0e7825 */ /* 0x001fe200078e020c */
[----:B------:R-:W-:-:S04]  /*0240*/  ISETP.GE.AND P4, PT, R21, UR4, PT ;  /* 0x0000000415007c0c */ /* 0x000fc8000bf86270 */
[----:B------:R-:W-:-:S07]  /*0250*/  ISETP.LT.OR P4, PT, R21, RZ, P4 ;  /* 0x000000ff1500720c */ /* 0x000fce0002781670 */
[----:B------:R-:W0:Y:S06]  /*0260*/  @!P3 LDC.64 R18, c[0x0][0x380] ;  /* 0x0000e000ff12bb82 */ /* 0x000e2c0000000a00 */
[----:B------:R-:W2:Y:S02]  /*0270*/  @!P4 LDG.E R24, desc[UR6][R14.64+0x4] ;  /* 0x000004060e18c981 */ /* 0x000ea4000c1e1900 */
[----:B------:R-:W1:Y:S01]  /*0280*/  @!P4 LDC.64 R16, c[0x0][0x380] ;  /* 0x0000e000ff10cb82 */ /* 0x000e620000000a00 */
[----:B0-----:R-:W-:-:S06]  /*0290*/  @!P3 IMAD.WIDE.U32 R18, R7, 0x4, R18 ;  /* 0x000000040712b825 */ /* 0x001fcc00078e0012 */
[----:B------:R-:W3:Y:S01]  /*02a0*/  @!P3 LDG.E R19, desc[UR6][R18.64] ;  /* 0x000000061213b981 */ /* 0x000ee2000c1e1900 */
[----:B-1----:R-:W-:-:S03]  /*02b0*/  @!P4 IMAD.WIDE.U32 R20, R21, 0x4, R16 ;  /* 0x000000041514c825 */ /* 0x002fc600078e0010 */
[----:B------:R-:W3:Y:S04]  /*02c0*/  @!P3 LDG.E R16, desc[UR6][R14.64] ;  /* 0x000000060e10b981 */ /* 0x000ee8000c1e1900 */
[----:B------:R-:W2:Y:S01]  /*02d0*/  @!P4 LDG.E R21, desc[UR6][R20.64] ;  /* 0x000000061415c981 */ /* 0x000ea2000c1e1900 */
[C---:B------:R-:W-:Y:S01]  /*02e0*/  IADD3 R25, PT, PT, R7.reuse, 0x2, RZ ;  /* 0x0000000207197810 */ /* 0x040fe20007ffe0ff */
[----:B------:R-:W-:-:S03]  /*02f0*/  VIADD R29, R7, 0x3 ;  /* 0x00000003071d7836 */ /* 0x000fc60000000000 */
[----:B------:R-:W-:Y:S02]  /*0300*/  ISETP.GE.AND P0, PT, R25, UR4, PT ;  /* 0x0000000419007c0c */ /* 0x000fe4000bf06270 */
[----:B------:R-:W-:Y:S02]  /*0310*/  ISETP.GE.AND P2, PT, R29, UR4, PT ;  /* 0x000000041d007c0c */ /* 0x000fe4000bf46270 */
[----:B------:R-:W-:Y:S02]  /*0320*/  ISETP.LT.OR P0, PT, R25, RZ, P0 ;  /* 0x000000ff1900720c */ /* 0x000fe40000701670 */
[----:B------:R-:W-:Y:S01]  /*0330*/  ISETP.LT.OR P2, PT, R29, RZ, P2 ;  /* 0x000000ff1d00720c */ /* 0x000fe20001741670 */
[C---:B------:R-:W-:Y:S01]  /*0340*/  VIADD R17, R7.reuse, 0x4 ;  /* 0x0000000407117836 */ /* 0x040fe20000000000 */
[----:B------:R-:W-:-:S04]  /*0350*/  IADD3 R11, PT, PT, R7, 0x5, RZ ;  /* 0x00000005070b7810 */ /* 0x000fc80007ffe0ff */
[----:B------:R-:W-:-:S05]  /*0360*/  ISETP.GE.AND P1, PT, R17, UR4, PT ;  /* 0x0000000411007c0c */ /* 0x000fca000bf26270 */
[----:B------:R-:W0:Y:S01]  /*0370*/  @!P0 LDC.64 R22, c[0x0][0x380] ;  /* 0x0000e000ff168b82 */ /* 0x000e220000000a00 */
[----:B------:R-:W-:Y:S02]  /*0380*/  ISETP.GE.AND P5, PT, R11, UR4, PT ;  /* 0x000000040b007c0c */ /* 0x000fe4000bfa6270 */
[----:B------:R-:W-:Y:S01]  /*0390*/  ISETP.LT.OR P1, PT, R17, RZ, P1 ;  /* 0x000000ff1100720c */ /* 0x000fe20000f21670 */
[----:B------:R-:W-:Y:S02]  /*03a0*/  VIADD R27, R7, 0x6 ;  /* 0x00000006071b7836 */ /* 0x000fe40000000000 */
[----:B0-----:R-:W-:-:S04]  /*03b0*/  @!P0 IMAD.WIDE.U32 R22, R25, 0x4, R22 ;  /* 0x0000000419168825 */ /* 0x001fc800078e0016 */
[----:B---3--:R-:W-:Y:S02]  /*03c0*/  @!P3 IMAD R2, R19, R16, R2 ;  /* 0x000000101302b224 */ /* 0x008fe400078e0202 */
[----:B------:R-:W0:Y:S01]  /*03d0*/  @!P2 LDC.64 R18, c[0x0][0x380] ;  /* 0x0000e000ff12ab82 */ /* 0x000e220000000a00 */
[----:B------:R-:W-:Y:S01]  /*03e0*/  ISETP.LT.OR P3, PT, R11, RZ, P5 ;  /* 0x000000ff0b00720c */ /* 0x000fe20002f61670 */
[----:B--2---:R-:W-:-:S06]  /*03f0*/  @!P4 IMAD R2, R21, R24, R2 ;  /* 0x000000181502c224 */ /* 0x004fcc00078e0202 */
[----:B------:R-:W1:Y:S01]  /*0400*/  @!P1 LDC.64 R20, c[0x0][0x380] ;  /* 0x0000e000ff149b82 */ /* 0x000e620000000a00 */
[----:B------:R-:W-:-:S05]  /*0410*/  ISETP.GE.AND P4, PT, R27, UR4, PT ;  /* 0x000000041b007c0c */ /* 0x000fca000bf86270 */
[----:B------:R-:W2:Y:S02]  /*0420*/  @!P3 LDG.E R26, desc[UR6][R14.64+0x14] ;  /* 0x000014060e1ab981 */ /* 0x000ea4000c1e1900 */
[----:B------:R-:W3:Y:S01]  /*0430*/  @!P3 LDC.64 R24, c[0x0][0x380] ;  /* 0x0000e000ff18bb82 */ /* 0x000ee20000000a00 */
[----:B------:R-:W-:Y:S01]  /*0440*/  ISETP.LT.OR P4, PT, R27, RZ, P4 ;  /* 0x000000ff1b00720c */ /* 0x000fe20002781670 */
[----:B0-----:R-:W-:-:S04]  /*0450*/  @!P2 IMAD.WIDE.U32 R18, R29, 0x4, R18 ;  /* 0x000000041d12a825 */ /* 0x001fc800078e0012 */
[----:B------:R-:W-:Y:S02]  /*0460*/  VIADD R29, R7, 0x7 ;  /* 0x00000007071d7836 */ /* 0x000fe40000000000 */
[----:B------:R-:W4:Y:S03]  /*0470*/  @!P2 LDG.E R19, desc[UR6][R18.64] ;  /* 0x000000061213a981 */ /* 0x000f26000c1e1900 */
[----:B------:R-:W-:-:S04]  /*0480*/  ISETP.GE.AND P5, PT, R29, UR4, PT ;  /* 0x000000041d007c0c */ /* 0x000fc8000bfa6270 */
[----:B------:R-:W-:Y:S01]  /*0490*/  ISETP.LT.OR P5, PT, R29, RZ, P5 ;  /* 0x000000ff1d00720c */ /* 0x000fe20002fa1670 */
[----:B-1----:R-:W-:Y:S02]  /*04a0*/  @!P1 IMAD.WIDE.U32 R20, R17, 0x4, R20 ;  /* 0x0000000411149825 */ /* 0x002fe400078e0014 */
[----:B------:R-:W0:Y:S01]  /*04b0*/  @!P4 LDC.64 R16, c[0x0][0x380] ;  /* 0x0000e000ff10cb82 */ /* 0x000e220000000a00 */
[----:B------:R-:W5:Y:S01]  /*04c0*/  @!P0 LDG.E R18, desc[UR6][R14.64+0x8] ;  /* 0x000008060e128981 */ /* 0x000f62000c1e1900 */
[----:B---3--:R-:W-:-:S03]  /*04d0*/  @!P3 IMAD.WIDE.U32 R24, R11, 0x4, R24 ;  /* 0x000000040b18b825 */ /* 0x008fc600078e0018 */
[----:B------:R-:W5:Y:S04]  /*04e0*/  @!P0 LDG.E R11, desc[UR6][R22.64] ;  /* 0x00000006160b8981 */ /* 0x000f68000c1e1900 */
[----:B------:R-:W2:Y:S04]  /*04f0*/  @!P3 LDG.E R25, desc[UR6][R24.64] ;  /* 0x000000061819b981 */ /* 0x000ea8000c1e1900 */
[----:B------:R-:W3:Y:S04]  /*0500*/  @!P5 LDG.E R28, desc[UR6][R14.64+0x1c] ;  /* 0x00001c060e1cd981 */ /* 0x000ee8000c1e1900 */
[----:B------:R1:W2:Y:S04]  /*0510*/  @!P1 LDG.E R23, desc[UR6][R20.64] ;  /* 0x0000000614179981 */ /* 0x0002a8000c1e1900 */
[----:B------:R-:W4:Y:S04]  /*0520*/  @!P2 LDG.E R22, desc[UR6][R14.64+0xc] ;  /* 0x00000c060e16a981 */ /* 0x000f28000c1e1900 */
[----:B------:R-:W2:Y:S01]  /*0530*/  @!P1 LDG.E R24, desc[UR6][R14.64+0x10] ;  /* 0x000010060e189981 */ /* 0x000ea2000c1e1900 */
[----:B-1----:R-:W1:Y:S01]  /*0540*/  @!P5 LDC.64 R20, c[0x0][0x380] ;  /* 0x0000e000ff14db82 */ /* 0x002e620000000a00 */
[----:B0-----:R-:W-:-:S02]  /*0550*/  @!P4 IMAD.WIDE.U32 R16, R27, 0x4, R16 ;  /* 0x000000041b10c825 */ /* 0x001fc400078e0010 */
[----:B------:R-:W3:Y:S04]  /*0560*/  @!P4 LDG.E R27, desc[UR6][R14.64+0x18] ;  /* 0x000018060e1bc981 */ /* 0x000ee8000c1e1900 */
[----:B------:R-:W3:Y:S01]  /*0570*/  @!P4 LDG.E R16, desc[UR6][R16.64] ;  /* 0x000000061010c981 */ /* 0x000ee2000c1e1900 */
[----:B-1----:R-:W-:-:S06]  /*0580*/  @!P5 IMAD.WIDE.U32 R20, R29, 0x4, R20 ;  /* 0x000000041d14d825 */ /* 0x002fcc00078e0014 */
[----:B------:R-:W3:Y:S01]  /*0590*/  @!P5 LDG.E R21, desc[UR6][R20.64] ;  /* 0x000000061415d981 */ /* 0x000ee2000c1e1900 */
[----:B------:R-:W-:Y:S01]  /*05a0*/  IADD3 R10, PT, PT, R10, 0x8, RZ ;  /* 0x000000080a0a7810 */ /* 0x000fe20007ffe0ff */
[----:B------:R-:W-:Y:S01]  /*05b0*/  VIADD R9, R9, 0x8 ;  /* 0x0000000809097836 */ /* 0x000fe20000000000 */
[----:B------:R-:W-:Y:S01]  /*05c0*/  IADD3 R7, PT, PT, R7, 0x8, RZ ;  /* 0x0000000807077810 */ /* 0x000fe20007ffe0ff */
[----:B------:R-:W-:Y:S02]  /*05d0*/  VIADD R8, R8, 0x8 ;  /* 0x0000000808087836 */ /* 0x000fe40000000000 */
[----:B-----5:R-:W-:Y:S01]  /*05e0*/  @!P0 IMAD R2, R11, R18, R2 ;  /* 0x000000120b028224 */ /* 0x020fe200078e0202 */
[----:B------:R-:W-:-:S03]  /*05f0*/  ISETP.NE.AND P0, PT, R10, RZ, PT ;  /* 0x000000ff0a00720c */ /* 0x000fc60003f05270 */
[----:B----4-:R-:W-:-:S04]  /*0600*/  @!P2 IMAD R2, R19, R22, R2 ;  /* 0x000000161302a224 */ /* 0x010fc800078e0202 */
[----:B--2---:R-:W-:-:S04]  /*0610*/  @!P1 IMAD R2, R23, R24, R2 ;  /* 0x0000001817029224 */ /* 0x004fc800078e0202 */
[----:B------:R-:W-:-:S04]  /*0620*/  @!P3 IMAD R2, R25, R26, R2 ;  /* 0x0000001a1902b224 */ /* 0x000fc800078e0202 */
[----:B---3--:R-:W-:-:S04]  /*0630*/  @!P4 IMAD R2, R16, R27, R2 ;  /* 0x0000001b1002c224 */ /* 0x008fc800078e0202 */
[----:B------:R-:W-:Y:S01]  /*0640*/  @!P5 IMAD R2, R21, R28, R2 ;  /* 0x0000001c1502d224 */ /* 0x000fe200078e0202 */
[----:B------:R-:W-:Y:S06]  /*0650*/  @P0 BRA `(.L_x_2) ;  /* 0xfffffff800e40947 */ /* 0x000fec000383ffff */
[----:B------:R-:W-:-:S07]  /*0660*/  VIADD R12, R9, 0xfffffffd ;  /* 0xfffffffd090c7836 */ /* 0x000fce0000000000 */
.L_x_1:
[----:B------:R-:W-:-:S13]  /*0670*/  ISETP.NE.AND P0, PT, R6, RZ, PT ;  /* 0x000000ff0600720c */ /* 0x000fda0003f05270 */
[----:B------:R-:W-:Y:S05]  /*0680*/  @!P0 BRA `(.L_x_0) ;  /* 0x00000004003c8947 */ /* 0x000fea0003800000 */
[----:B------:R-:W-:Y:S02]  /*0690*/  ISETP.GE.U32.AND P0, PT, R6, 0x4, PT ;  /* 0x000000040600780c */ /* 0x000fe40003f06070 */
[----:B------:R-:W-:-:S11]  /*06a0*/  LOP3.LUT P3, R5, R5, 0x3, RZ, 0xc0, !PT ;  /* 0x0000000305057812 */ /* 0x000fd6000786c0ff */
[----:B------:R-:W-:Y:S05]  /*06b0*/  @!P0 BRA `(.L_x_3) ;  /* 0x0000000000908947 */ /* 0x000fea0003800000 */
[----:B------:R-:W-:Y:S01]  /*06c0*/  IMAD.IADD R21, R0, 0x1, R12 ;  /* 0x0000000100157824 */ /* 0x000fe200078e020c */
[----:B------:R-:W0:Y:S01]  /*06d0*/  LDC.64 R6, c[0x0][0x388] ;  /* 0x0000e200ff067b82 */ /* 0x000e220000000a00 */
[----:B------:R-:W-:Y:S02]  /*06e0*/  IMAD.IADD R19, R12, 0x1, R3 ;  /* 0x000000010c137824 */ /* 0x000fe400078e0203 */
[C---:B------:R-:W-:Y:S01]  /*06f0*/  VIADD R25, R21.reuse, 0x2 ;  /* 0x0000000215197836 */ /* 0x040fe20000000000 */
[C---:B------:R-:W-:Y:S02]  /*0700*/  ISETP.GE.AND P0, PT, R21.reuse, UR4, PT ;  /* 0x0000000415007c0c */ /* 0x040fe4000bf06270 */
[C---:B------:R-:W-:Y:S02]  /*0710*/  IADD3 R23, PT, PT, R21.reuse, 0x1, RZ ;  /* 0x0000000115177810 */ /* 0x040fe40007ffe0ff */
[----:B------:R-:W-:Y:S02]  /*0720*/  ISETP.LT.OR P0, PT, R21, RZ, P0 ;  /* 0x000000ff1500720c */ /* 0x000fe40000701670 */
[----:B------:R-:W-:-:S02]  /*0730*/  ISETP.GE.AND P1, PT, R23, UR4, PT ;  /* 0x0000000417007c0c */ /* 0x000fc4000bf26270 */
[----:B------:R-:W-:Y:S02]  /*0740*/  IADD3 R13, PT, PT, R21, 0x3, RZ ;  /* 0x00000003150d7810 */ /* 0x000fe40007ffe0ff */
[----:B------:R-:W-:Y:S02]  /*0750*/  ISETP.GE.AND P2, PT, R25, UR4, PT ;  /* 0x0000000419007c0c */ /* 0x000fe4000bf46270 */
[----:B------:R-:W-:Y:S02]  /*0760*/  ISETP.LT.OR P1, PT, R23, RZ, P1 ;  /* 0x000000ff1700720c */ /* 0x000fe40000f21670 */
[----:B------:R-:W-:Y:S02]  /*0770*/  ISETP.LT.OR P2, PT, R25, RZ, P2 ;  /* 0x000000ff1900720c */ /* 0x000fe40001741670 */
[C---:B------:R-:W-:Y:S01]  /*0780*/  ISETP.GE.AND P4, PT, R13.reuse, UR4, PT ;  /* 0x000000040d007c0c */ /* 0x040fe2000bf86270 */
[----:B------:R-:W1:Y:S03]  /*0790*/  @!P0 LDC.64 R16, c[0x0][0x380] ;  /* 0x0000e000ff108b82 */ /* 0x000e660000000a00 */
[----:B------:R-:W-:Y:S01]  /*07a0*/  ISETP.LT.OR P4, PT, R13, RZ, P4 ;  /* 0x000000ff0d00720c */ /* 0x000fe20002781670 */
[----:B0-----:R-:W-:-:S04]  /*07b0*/  IMAD.WIDE R6, R19, 0x4, R6 ;  /* 0x0000000413067825 */ /* 0x001fc800078e0206 */
[----:B------:R-:W0:Y:S01]  /*07c0*/  @!P1 LDC.64 R14, c[0x0][0x380] ;  /* 0x0000e000ff0e9b82 */ /* 0x000e220000000a00 */
[----:B------:R-:W2:Y:S04]  /*07d0*/  @!P0 LDG.E R18, desc[UR6][R6.64] ;  /* 0x0000000606128981 */ /* 0x000ea8000c1e1900 */
[----:B------:R-:W3:Y:S03]  /*07e0*/  @!P1 LDG.E R19, desc[UR6][R6.64+0x4] ;  /* 0x0000040606139981 */ /* 0x000ee6000c1e1900 */
[----:B------:R-:W4:Y:S01]  /*07f0*/  @!P2 LDC.64 R10, c[0x0][0x380] ;  /* 0x0000e000ff0aab82 */ /* 0x000f220000000a00 */
[----:B------:R-:W5:Y:S07]  /*0800*/  @!P4 LDG.E R20, desc[UR6][R6.64+0xc] ;  /* 0x00000c060614c981 */ /* 0x000f6e000c1e1900 */
[----:B------:R-:W4:Y:S01]  /*0810*/  @!P4 LDC.64 R8, c[0x0][0x380] ;  /* 0x0000e000ff08cb82 */ /* 0x000f220000000a00 */
[----:B-1----:R-:W-:-:S06]  /*0820*/  @!P0 IMAD.WIDE.U32 R16, R21, 0x4, R16 ;  /* 0x0000000415108825 */ /* 0x002fcc00078e0010 */
[----:B------:R-:W2:Y:S01]  /*0830*/  @!P0 LDG.E R17, desc[UR6][R16.64] ;  /* 0x0000000610118981 */ /* 0x000ea2000c1e1900 */
[----:B0-----:R-:W-:-:S06]  /*0840*/  @!P1 IMAD.WIDE.U32 R14, R23, 0x4, R14 ;  /* 0x00000004170e9825 */ /* 0x001fcc00078e000e */
[----:B------:R-:W3:Y:S01]  /*0850*/  @!P1 LDG.E R15, desc[UR6][R14.64] ;  /* 0x000000060e0f9981 */ /* 0x000ee2000c1e1900 */
[----:B----4-:R-:W-:-:S06]  /*0860*/  @!P2 IMAD.WIDE.U32 R10, R25, 0x4, R10 ;  /* 0x00000004190aa825 */ /* 0x010fcc00078e000a */
[----:B------:R-:W4:Y:S01]  /*0870*/  @!P2 LDG.E R11, desc[UR6][R10.64] ;  /* 0x000000060a0ba981 */ /* 0x000f22000c1e1900 */
[----:B------:R-:W-:-:S03]  /*0880*/  @!P4 IMAD.WIDE.U32 R8, R13, 0x4, R8 ;  /* 0x000000040d08c825 */ /* 0x000fc600078e0008 */
[----:B------:R-:W4:Y:S04]  /*0890*/  @!P2 LDG.E R13, desc[UR6][R6.64+0x8] ;  /* 0x00000806060da981 */ /* 0x000f28000c1e1900 */
[----:B------:R-:W5:Y:S01]  /*08a0*/  @!P4 LDG.E R9, desc[UR6][R8.64] ;  /* 0x000000060809c981 */ /* 0x000f62000c1e1900 */
[----:B------:R-:W-:Y:S01]  /*08b0*/  IADD3 R12, PT, PT, R12, 0x4, RZ ;  /* 0x000000040c0c7810 */ /* 0x000fe20007ffe0ff */
[----:B--2---:R-:W-:-:S04]  /*08c0*/  @!P0 IMAD R2, R17, R18, R2 ;  /* 0x0000001211028224 */ /* 0x004fc800078e0202 */
[----:B---3--:R-:W-:-:S04]  /*08d0*/  @!P1 IMAD R2, R15, R19, R2 ;  /* 0x000000130f029224 */ /* 0x008fc800078e0202 */
[----:B----4-:R-:W-:-:S04]  /*08e0*/  @!P2 IMAD R2, R11, R13, R2 ;  /* 0x0000000d0b02a224 */ /* 0x010fc800078e0202 */
[----:B-----5:R-:W-:-:S07]  /*08f0*/  @!P4 IMAD R2, R9, R20, R2 ;  /* 0x000000140902c224 */ /* 0x020fce00078e0202 */
.L_x_3:
[----:B------:R-:W-:Y:S05]  /*0900*/  @!P3 BRA `(.L_x_0) ;  /* 0x00000000009cb947 */ /* 0x000fea0003800000 */
[----:B------:R-:W-:Y:S02]  /*0910*/  ISETP.NE.AND P0, PT, R5, 0x1, PT ;  /* 0x000000010500780c */ /* 0x000fe40003f05270 */
[----:B------:R-:W-:-:S04]  /*0920*/  LOP3.LUT R4, R4, 0x1, RZ, 0xc0, !PT ;  /* 0x0000000104047812 */ /* 0x000fc800078ec0ff */
[----:B------:R-:W-:-:S07]  /*0930*/  ISETP.NE.U32.AND P2, PT, R4, 0x1, PT ;  /* 0x000000010400780c */ /* 0x000fce0003f45070 */
[----:B------:R-:W-:Y:S06]  /*0940*/  @!P0 BRA `(.L_x_4) ;  /* 0x0000000000508947 */ /* 0x000fec0003800000 */
[----:B------:R-:W-:Y:S01]  /*0950*/  IMAD.IADD R13, R0, 0x1, R12 ;  /* 0x00000001000d7824 */ /* 0x000fe200078e020c */
[----:B------:R-:W0:Y:S01]  /*0960*/  LDC.64 R4, c[0x0][0x388] ;  /* 0x0000e200ff047b82 */ /* 0x000e220000000a00 */
[----:B------:R-:W-:-:S03]  /*0970*/  IMAD.IADD R9, R12, 0x1, R3 ;  /* 0x000000010c097824 */ /* 0x000fc600078e0203 */
[C---:B------:R-:W-:Y:S02]  /*0980*/  ISETP.GE.AND P0, PT, R13.reuse, UR4, PT ;  /* 0x000000040d007c0c */ /* 0x040fe4000bf06270 */
[C---:B------:R-:W-:Y:S02]  /*0990*/  IADD3 R15, PT, PT, R13.reuse, 0x1, RZ ;  /* 0x000000010d0f7810 */ /* 0x040fe40007ffe0ff */
[----:B------:R-:W-:Y:S02]  /*09a0*/  ISETP.LT.OR P0, PT, R13, RZ, P0 ;  /* 0x000000ff0d00720c */ /* 0x000fe40000701670 */
[----:B------:R-:W-:-:S04]  /*09b0*/  ISETP.GE.AND P1, PT, R15, UR4, PT ;  /* 0x000000040f007c0c */ /* 0x000fc8000bf26270 */
[----:B------:R-:W-:-:S07]  /*09c0*/  ISETP.LT.OR P1, PT, R15, RZ, P1 ;  /* 0x000000ff0f00720c */ /* 0x000fce0000f21670 */
[----:B------:R-:W1:Y:S01]  /*09d0*/  @!P0 LDC.64 R6, c[0x0][0x380] ;  /* 0x0000e000ff068b82 */ /* 0x000e620000000a00 */
[----:B0-----:R-:W-:-:S07]  /*09e0*/  IMAD.WIDE R8, R9, 0x4, R4 ;  /* 0x0000000409087825 */ /* 0x001fce00078e0204 */
[----:B------:R-:W0:Y:S01]  /*09f0*/  @!P1 LDC.64 R10, c[0x0][0x380] ;  /* 0x0000e000ff0a9b82 */ /* 0x000e220000000a00 */
[----:B-1----:R-:W-:Y:S02]  /*0a00*/  @!P0 IMAD.WIDE.U32 R4, R13, 0x4, R6 ;  /* 0x000000040d048825 */ /* 0x002fe400078e0006 */
[----:B------:R-:W2:Y:S04]  /*0a10*/  @!P0 LDG.E R13, desc[UR6][R8.64] ;  /* 0x00000006080d8981 */ /* 0x000ea8000c1e1900 */
[----:B------:R-:W2:Y:S01]  /*0a20*/  @!P0 LDG.E R5, desc[UR6][R4.64] ;  /* 0x0000000604058981 */ /* 0x000ea2000c1e1900 */
[----:B0-----:R-:W-:-:S03]  /*0a30*/  @!P1 IMAD.WIDE.U32 R6, R15, 0x4, R10 ;  /* 0x000000040f069825 */ /* 0x001fc600078e000a */
[----:B------:R-:W3:Y:S04]  /*0a40*/  @!P1 LDG.E R10, desc[UR6][R8.64+0x4] ;  /* 0x00000406080a9981 */ /* 0x000ee8000c1e1900 */
[----:B------:R-:W3:Y:S01]  /*0a50*/  @!P1 LDG.E R7, desc[UR6][R6.64] ;  /* 0x0000000606079981 */ /* 0x000ee2000c1e1900 */
[----:B------:R-:W-:Y:S01]  /*0a60*/  IADD3 R12, PT, PT, R12, 0x2, RZ ;  /* 0x000000020c0c7810 */ /* 0x000fe20007ffe0ff */
[----:B--2---:R-:W-:-:S04]  /*0a70*/  @!P0 IMAD R2, R5, R13, R2 ;  /* 0x0000000d05028224 */ /* 0x004fc800078e0202 */
[----:B---3--:R-:W-:-:S07]  /*0a80*/  @!P1 IMAD R2, R7, R10, R2 ;  /* 0x0000000a07029224 */ /* 0x008fce00078e0202 */
.L_x_4:
[----:B------:R-:W-:Y:S05]  /*0a90*/  @!P2 BRA `(.L_x_0) ;  /* 0x000000000038a947 */ /* 0x000fea0003800000 */
[----:B------:R-:W-:Y:S01]  /*0aa0*/  IMAD.IADD R9, R0, 0x1, R12 ;  /* 0x0000000100097824 */ /* 0x000fe200078e020c */
[----:B------:R-:W-:Y:S04]  /*0ab0*/  BSSY.RECONVERGENT B0, `(.L_x_0) ;  /* 0x000000c000007945 */ /* 0x000fe80003800200 */
[----:B------:R-:W-:-:S04]  /*0ac0*/  ISETP.GE.AND P0, PT, R9, UR4, PT ;  /* 0x0000000409007c0c */ /* 0x000fc8000bf06270 */
[----:B------:R-:W-:-:S13]  /*0ad0*/  ISETP.LT.OR P0, PT, R9, RZ, P0 ;  /* 0x000000ff0900720c */ /* 0x000fda0000701670 */
[----:B------:R-:W-:Y:S05]  /*0ae0*/  @P0 BRA `(.L_x_5) ;  /* 0x0000000000200947 */ /* 0x000fea0003800000 */
[----:B------:R-:W0:Y:S01]  /*0af0*/  LDC.64 R4, c[0x0][0x380] ;  /* 0x0000e000ff047b82 */ /* 0x000e220000000a00 */
[----:B------:R-:W-:-:S07]  /*0b00*/  IADD3 R3, PT, PT, R12, R3, RZ ;  /* 0x000000030c037210 */ /* 0x000fce0007ffe0ff */
[----:B------:R-:W1:Y:S01]  /*0b10*/  LDC.64 R6, c[0x0][0x388] ;  /* 0x0000e200ff067b82 */ /* 0x000e620000000a00 */
[----:B0-----:R-:W-:-:S06]  /*0b20*/  IMAD.WIDE.U32 R4, R9, 0x4, R4 ;  /* 0x0000000409047825 */ /* 0x001fcc00078e0004 */
[----:B------:R-:W2:Y:S01]  /*0b30*/  LDG.E R5, desc[UR6][R4.64] ;  /* 0x0000000604057981 */ /* 0x000ea2000c1e1900 */
[----:B-1----:R-:W-:-:S06]  /*0b40*/  IMAD.WIDE R6, R3, 0x4, R6 ;  /* 0x0000000403067825 */ /* 0x002fcc00078e0206 */
[----:B------:R-:W2:Y:S02]  /*0b50*/  LDG.E R6, desc[UR6][R6.64] ;  /* 0x0000000606067981 */ /* 0x000ea4000c1e1900 */
[----:B--2---:R-:W-:-:S07]  /*0b60*/  IMAD R2, R5, R6, R2 ;  /* 0x0000000605027224 */ /* 0x004fce00078e0202 */
.L_x_5:
[----:B------:R-:W-:Y:S05]  /*0b70*/  BSYNC.RECONVERGENT B0 ;  /* 0x0000000000007941 */ /* 0x000fea0003800200 */
.L_x_0:
[----:B------:R-:W0:Y:S02]  /*0b80*/  LDC.64 R4, c[0x0][0x390] ;  /* 0x0000e400ff047b82 */ /* 0x000e240000000a00 */
[----:B0-----:R-:W-:-:S05]  /*0b90*/  IMAD.WIDE R4, R0, 0x4, R4 ;  /* 0x0000000400047825 */ /* 0x001fca00078e0204 */
[----:B------:R-:W-:Y:S01]  /*0ba0*/  STG.E desc[UR6][R4.64], R2 ;  /* 0x0000000204007986 */ /* 0x000fe2000c101906 */
[----:B------:R-:W-:Y:S05]  /*0bb0*/  EXIT ;  /* 0x000000000000794d */ /* 0x000fea0003800000 */
.L_x_6:
[----:B------:R-:W-:-:S00]  /*0bc0*/  BRA `(.L_x_6) ;  /* 0xfffffffc00fc7947 */ /* 0x000fc0000383ffff */
[----:B------:R-:W-:-:S00]  /*0bd0*/  NOP ;  /* 0x0000000000007918 */ /* 0x000fc00000000000 */
        /* <DEDUP_REMOVED lines=10> */
.L_x_7:


//--------------------- .nv.shared.reserved.0     --------------------------
	.section	.nv.shared.reserved.0,"aw",@nobits
	.weak		__nv_reservedSMEM_offset_0_alias
	.size		__nv_reservedSMEM_offset_0_alias, 0, 64
	.other		__nv_reservedSMEM_offset_0_alias,@"STO_CUDA_RESERVED_SHARED STV_DEFAULT"
__nv_reservedSMEM_offset_0_alias:
	.zero		0
	.zero		64


//--------------------- .nv.constant0._Z13convolution1DPiS_S_ii --------------------------
	.section	.nv.constant0._Z13convolution1DPiS_S_ii,"a",@progbits
	.sectionflags	@""
	.align	4
.nv.constant0._Z13convolution1DPiS_S_ii:
	.zero		928


//--------------------- SYMBOLS --------------------------

	.type		.nv.reservedSmem.offset0,@object
	.size		.nv.reservedSmem.offset0,0x4
